	.headerflags	@"EF_CUDA_TEXMODE_UNIFIED EF_CUDA_64BIT_ADDRESS EF_CUDA_ACCELERATORS EF_CUDA_SM90 EF_CUDA_VIRTUAL_SM(EF_CUDA_SM90)"
	.elftype	@"ET_EXEC"


//--------------------- .nv.info                  --------------------------
	.section	.nv.info,"",@"SHT_CUDA_INFO"
	.align	4


	//----- nvinfo : EIATTR_REGCOUNT
	.align		4
        /*0000*/ 	.byte	0x04, 0x2f
        /*0002*/ 	.short	(.L_3 - .L_2)
	.align		4
.L_2:
        /*0004*/ 	.word	index@(triton_poi_fused__native_batch_norm_legit_no_training_48)
        /*0008*/ 	.word	0x00000010


	//----- nvinfo : EIATTR_MIN_STACK_SIZE
	.align		4
.L_3:
        /*000c*/ 	.byte	0x04, 0x12
        /*000e*/ 	.short	(.L_5 - .L_4)
	.align		4
.L_4:
        /*0010*/ 	.word	index@(triton_poi_fused__native_batch_norm_legit_no_training_48)
        /*0014*/ 	.word	0x00000000


	//----- nvinfo : EIATTR_FRAME_SIZE
	.align		4
.L_5:
        /*0018*/ 	.byte	0x04, 0x11
        /*001a*/ 	.short	(.L_7 - .L_6)
	.align		4
.L_6:
        /*001c*/ 	.word	index@(triton_poi_fused__native_batch_norm_legit_no_training_48)
        /*0020*/ 	.word	0x00000000


	//----- nvinfo : EIATTR_MIN_STACK_SIZE
	.align		4
.L_7:
        /*0024*/ 	.byte	0x04, 0x12
        /*0026*/ 	.short	(.L_9 - .L_8)
	.align		4
.L_8:
        /*0028*/ 	.word	index@(triton_poi_fused__native_batch_norm_legit_no_training_48)
        /*002c*/ 	.word	0x00000000
.L_9:


//--------------------- .nv.info.triton_poi_fused__native_batch_norm_legit_no_training_48 --------------------------
	.section	.nv.info.triton_poi_fused__native_batch_norm_legit_no_training_48,"",@"SHT_CUDA_INFO"
	.sectionflags	@""
	.align	4


	//----- nvinfo : EIATTR_CUDA_API_VERSION
	.align		4
        /*0000*/ 	.byte	0x04, 0x37
        /*0002*/ 	.short	(.L_11 - .L_10)
.L_10:
        /*0004*/ 	.word	0x0000007c


	//----- nvinfo : EIATTR_KPARAM_INFO
	.align		4
.L_11:
        /*0008*/ 	.byte	0x04, 0x17
        /*000a*/ 	.short	(.L_13 - .L_12)
.L_12:
        /*000c*/ 	.word	0x00000000
        /*0010*/ 	.short	0x0006
        /*0012*/ 	.short	0x0030
        /*0014*/ 	.byte	0x00, 0xf0, 0x11, 0x00


	//----- nvinfo : EIATTR_KPARAM_INFO
	.align		4
.L_13:
        /*0018*/ 	.byte	0x04, 0x17
        /*001a*/ 	.short	(.L_15 - .L_14)
.L_14:
        /*001c*/ 	.word	0x00000000
        /*0020*/ 	.short	0x0005
        /*0022*/ 	.short	0x0028
        /*0024*/ 	.byte	0x00, 0xf4, 0x21, 0x00


	//----- nvinfo : EIATTR_KPARAM_INFO
	.align		4
.L_15:
        /*0028*/ 	.byte	0x04, 0x17
        /*002a*/ 	.short	(.L_17 - .L_16)
.L_16:
        /*002c*/ 	.word	0x00000000
        /*0030*/ 	.short	0x0004
        /*0032*/ 	.short	0x0020
        /*0034*/ 	.byte	0x00, 0xf4, 0x21, 0x00


	//----- nvinfo : EIATTR_KPARAM_INFO
	.align		4
.L_17:
        /*0038*/ 	.byte	0x04, 0x17
        /*003a*/ 	.short	(.L_19 - .L_18)
.L_18:
        /*003c*/ 	.word	0x00000000
        /*0040*/ 	.short	0x0003
        /*0042*/ 	.short	0x0018
        /*0044*/ 	.byte	0x00, 0xf4, 0x21, 0x00


	//----- nvinfo : EIATTR_KPARAM_INFO
	.align		4
.L_19:
        /*0048*/ 	.byte	0x04, 0x17
        /*004a*/ 	.short	(.L_21 - .L_20)
.L_20:
        /*004c*/ 	.word	0x00000000
        /*0050*/ 	.short	0x0002
        /*0052*/ 	.short	0x0010
        /*0054*/ 	.byte	0x00, 0xf4, 0x21, 0x00


	//----- nvinfo : EIATTR_KPARAM_INFO
	.align		4
.L_21:
        /*0058*/ 	.byte	0x04, 0x17
        /*005a*/ 	.short	(.L_23 - .L_22)
.L_22:
        /*005c*/ 	.word	0x00000000
        /*0060*/ 	.short	0x0001
        /*0062*/ 	.short	0x0008
        /*0064*/ 	.byte	0x00, 0xf4, 0x21, 0x00


	//----- nvinfo : EIATTR_KPARAM_INFO
	.align		4
.L_23:
        /*0068*/ 	.byte	0x04, 0x17
        /*006a*/ 	.short	(.L_25 - .L_24)
.L_24:
        /*006c*/ 	.word	0x00000000
        /*0070*/ 	.short	0x0000
        /*0072*/ 	.short	0x0000
        /*0074*/ 	.byte	0x00, 0xf4, 0x21, 0x00


	//----- nvinfo : EIATTR_SPARSE_MMA_MASK
	.align		4
.L_25:
        /*0078*/ 	.byte	0x03, 0x50
        /*007a*/ 	.short	0x0000


	//----- nvinfo : EIATTR_MAXREG_COUNT
	.align		4
        /*007c*/ 	.byte	0x03, 0x1b
        /*007e*/ 	.short	0x00ff


	//----- nvinfo : EIATTR_EXIT_INSTR_OFFSETS
	.align		4
        /*0080*/ 	.byte	0x04, 0x1c
        /*0082*/ 	.short	(.L_27 - .L_26)


	//   ....[0]....
.L_26:
        /*0084*/ 	.word	0x000002b0


	//----- nvinfo : EIATTR_REQNTID
	.align		4
.L_27:
        /*0088*/ 	.byte	0x04, 0x10
        /*008a*/ 	.short	(.L_29 - .L_28)
.L_28:
        /*008c*/ 	.word	0x00000080
        /*0090*/ 	.word	0x00000001
        /*0094*/ 	.word	0x00000001


	//----- nvinfo : EIATTR_CBANK_PARAM_SIZE
	.align		4
.L_29:
        /*0098*/ 	.byte	0x03, 0x19
        /*009a*/ 	.short	0x0034


	//----- nvinfo : EIATTR_PARAM_CBANK
	.align		4
        /*009c*/ 	.byte	0x04, 0x0a
        /*009e*/ 	.short	(.L_31 - .L_30)
	.align		4
.L_30:
        /*00a0*/ 	.word	index@(.nv.constant0.triton_poi_fused__native_batch_norm_legit_no_training_48)
        /*00a4*/ 	.short	0x0210
        /*00a6*/ 	.short	0x0034


	//----- nvinfo : EIATTR_SW_WAR
	.align		4
.L_31:
        /*00a8*/ 	.byte	0x04, 0x36
        /*00aa*/ 	.short	(.L_33 - .L_32)
.L_32:
        /*00ac*/ 	.word	0x00000008
.L_33:


//--------------------- .nv.callgraph             --------------------------
	.section	.nv.callgraph,"",@"SHT_CUDA_CALLGRAPH"
	.align	4
	.sectionentsize	8
	.align		4
        /*0000*/ 	.word	0x00000000
	.align		4
        /*0004*/ 	.word	0xffffffff
	.align		4
        /*0008*/ 	.word	0x00000000
	.align		4
        /*000c*/ 	.word	0xfffffffe
	.align		4
        /*0010*/ 	.word	0x00000000
	.align		4
        /*0014*/ 	.word	0xfffffffd
	.align		4
        /*0018*/ 	.word	0x00000000
	.align		4
        /*001c*/ 	.word	0xfffffffc


//--------------------- .nv.constant4             --------------------------
	.section	.nv.constant4,"a",@progbits
	.align	8
	.align		8
.nv.constant4:
        /*0000*/ 	.dword	_$_str
	.align		8
        /*0008*/ 	.dword	_$_str_$_2


//--------------------- .text.triton_poi_fused__native_batch_norm_legit_no_training_48 --------------------------
	.section	.text.triton_poi_fused__native_batch_norm_legit_no_training_48,"ax",@progbits
	.align	128
        .global         triton_poi_fused__native_batch_norm_legit_no_training_48
        .type           triton_poi_fused__native_batch_norm_legit_no_training_48,@function
        .size           triton_poi_fused__native_batch_norm_legit_no_training_48,(.L_x_1 - triton_poi_fused__native_batch_norm_legit_no_training_48)
        .other          triton_poi_fused__native_batch_norm_legit_no_training_48,@"STO_CUDA_ENTRY STV_DEFAULT"
triton_poi_fused__native_batch_norm_legit_no_training_48:
.text.triton_poi_fused__native_batch_norm_legit_no_training_48:
[----:B------:R-:W-:Y:S01]  /*0000*/  LDC R1, c[0x0][0x28] ;  /* 0x00000a00ff017b82 */ /* 0x000fe20000000800 */
[----:B------:R-:W1:Y:S07]  /*0010*/  S2R R0, SR_TID.X ;  /* 0x0000000000007919 */ /* 0x000e6e0000002100 */
[----:B------:R-:W2:Y:S01]  /*0020*/  LDC.64 R6, c[0x0][0x220] ;  /* 0x00008800ff067b82 */ /* 0x000ea20000000a00 */
[----:B------:R-:W-:Y:S01]  /*0030*/  ULDC.64 UR4, c[0x0][0x208] ;  /* 0x0000820000047ab9 */ /* 0x000fe20000000a00 */
[----:B------:R-:W3:Y:S06]  /*0040*/  S2R R3, SR_CTAID.X ;  /* 0x0000000000037919 */ /* 0x000eec0000002500 */
[----:B------:R-:W4:Y:S08]  /*0050*/  LDC.64 R4, c[0x0][0x218] ;  /* 0x00008600ff047b82 */ /* 0x000f300000000a00 */
[----:B------:R-:W5:Y:S08]  /*0060*/  LDC.64 R8, c[0x0][0x228] ;  /* 0x00008a00ff087b82 */ /* 0x000f700000000a00 */
[----:B------:R-:W5:Y:S01]  /*0070*/  LDC.64 R10, c[0x0][0x230] ;  /* 0x00008c00ff0a7b82 */ /* 0x000f620000000a00 */
[----:B-1----:R-:W-:-:S02]  /*0080*/  LOP3.LUT R0, R0, 0x7f, RZ, 0xc0, !PT ;  /* 0x0000007f00007812 */ /* 0x002fc400078ec0ff */
[----:B---3--:R-:W-:Y:S02]  /*0090*/  SHF.R.S32.HI R2, RZ, 0x18, R3 ;  /* 0x00000018ff027819 */ /* 0x008fe40000011403 */
[----:B------:R-:W-:Y:S02]  /*00a0*/  LEA R0, R3, R0, 0x7 ;  /* 0x0000000003007211 */ /* 0x000fe400078e38ff */
[----:B------:R-:W-:-:S04]  /*00b0*/  SGXT R3, R2, 0x1 ;  /* 0x000000010203781a */ /* 0x000fc80000000200 */
[----:B------:R-:W-:-:S04]  /*00c0*/  LEA.HI R3, R3, R0, RZ, 0x9 ;  /* 0x0000000003037211 */ /* 0x000fc800078f48ff */
[----:B------:R-:W-:-:S04]  /*00d0*/  LOP3.LUT R3, R3, 0xfffffe00, RZ, 0xc0, !PT ;  /* 0xfffffe0003037812 */ /* 0x000fc800078ec0ff */
[----:B------:R-:W-:Y:S02]  /*00e0*/  IADD3 R13, R0, -R3, RZ ;  /* 0x80000003000d7210 */ /* 0x000fe40007ffe0ff */
[----:B------:R-:W1:Y:S03]  /*00f0*/  LDC.64 R2, c[0x0][0x210] ;  /* 0x00008400ff027b82 */ /* 0x000e660000000a00 */
[----:B--2---:R-:W-:-:S06]  /*0100*/  IMAD.WIDE R6, R13, 0x4, R6 ;  /* 0x000000040d067825 */ /* 0x004fcc00078e0206 */
[----:B------:R-:W2:Y:S01]  /*0110*/  LDG.E.EL R6, desc[UR4][R6.64] ;  /* 0x0000000406067981 */ /* 0x000ea2000c2e1900 */
[----:B----4-:R-:W-:-:S04]  /*0120*/  IMAD.WIDE R4, R13, 0x4, R4 ;  /* 0x000000040d047825 */ /* 0x010fc800078e0204 */
[C---:B-----5:R-:W-:Y:S02]  /*0130*/  IMAD.WIDE R8, R13.reuse, 0x4, R8 ;  /* 0x000000040d087825 */ /* 0x060fe400078e0208 */
[----:B------:R3:W4:Y:S02]  /*0140*/  LDG.E.EL R5, desc[UR4][R4.64] ;  /* 0x0000000404057981 */ /* 0x000724000c2e1900 */
[----:B0-----:R-:W-:Y:S02]  /*0150*/  IMAD.WIDE R10, R13, 0x4, R10 ;  /* 0x000000040d0a7825 */ /* 0x001fe400078e020a */
[----:B------:R-:W5:Y:S02]  /*0160*/  LDG.E.EL R8, desc[UR4][R8.64] ;  /* 0x0000000408087981 */ /* 0x000f64000c2e1900 */
[C---:B-1----:R-:W-:Y:S02]  /*0170*/  IMAD.WIDE R2, R0.reuse, 0x4, R2 ;  /* 0x0000000400027825 */ /* 0x042fe400078e0202 */
[----:B------:R-:W5:Y:S04]  /*0180*/  LDG.E.EL R11, desc[UR4][R10.64] ;  /* 0x000000040a0b7981 */ /* 0x000f68000c2e1900 */
[----:B------:R0:W4:Y:S01]  /*0190*/  LDG.E R12, desc[UR4][R2.64] ;  /* 0x00000004020c7981 */ /* 0x000122000c1e1900 */
[----:B---3--:R-:W-:Y:S01]  /*01a0*/  HFMA2.MMA R4, -RZ, RZ, 1.625, 0 ;  /* 0x3e800000ff047435 */ /* 0x008fe200000001ff */
[----:B0-----:R-:W0:Y:S02]  /*01b0*/  LDC.64 R2, c[0x0][0x238] ;  /* 0x00008e00ff027b82 */ /* 0x001e240000000a00 */
[----:B0-----:R-:W-:-:S04]  /*01c0*/  IMAD.WIDE R2, R0, 0x4, R2 ;  /* 0x0000000400027825 */ /* 0x001fc800078e0202 */
[----:B--2---:R-:W-:-:S04]  /*01d0*/  FADD R6, R6, 9.9999997473787516356e-06 ;  /* 0x3727c5ac06067421 */ /* 0x004fc80000000000 */
[----:B------:R-:W0:Y:S02]  /*01e0*/  MUFU.SQRT R7, R6 ;  /* 0x0000000600077308 */ /* 0x000e240000002000 */
[C---:B0-----:R-:W-:Y:S02]  /*01f0*/  FSETP.GT.AND P0, PT, R7.reuse, 8.50705917302346158658e+37, PT ;  /* 0x7e8000000700780b */ /* 0x041fe40003f04000 */
[----:B------:R-:W-:-:S11]  /*0200*/  FSETP.GEU.AND P1, PT, R7, 1.175494350822287508e-38, PT ;  /* 0x008000000700780b */ /* 0x000fd60003f2e000 */
[----:B------:R-:W-:-:S04]  /*0210*/  @P0 FMUL R7, R7, 0.25 ;  /* 0x3e80000007070820 */ /* 0x000fc80000400000 */
[----:B------:R-:W-:-:S06]  /*0220*/  @!P1 FMUL R7, R7, 16777216 ;  /* 0x4b80000007079820 */ /* 0x000fcc0000400000 */
[----:B------:R-:W0:Y:S01]  /*0230*/  MUFU.RCP R7, R7 ;  /* 0x0000000700077308 */ /* 0x000e220000001000 */
[----:B------:R-:W-:Y:S01]  /*0240*/  FSEL R4, R4, 1, P0 ;  /* 0x3f80000004047808 */ /* 0x000fe20000000000 */
[----:B----4-:R-:W-:-:S04]  /*0250*/  FADD R5, R12, -R5 ;  /* 0x800000050c057221 */ /* 0x010fc80000000000 */
[----:B------:R-:W-:-:S04]  /*0260*/  @!P1 FMUL R4, R4, 16777216 ;  /* 0x4b80000004049820 */ /* 0x000fc80000400000 */
[----:B0-----:R-:W-:-:S04]  /*0270*/  FMUL R4, R7, R4 ;  /* 0x0000000407047220 */ /* 0x001fc80000400000 */
[----:B------:R-:W-:-:S04]  /*0280*/  FMUL R4, R5, R4 ;  /* 0x0000000405047220 */ /* 0x000fc80000400000 */
[----:B-----5:R-:W-:-:S05]  /*0290*/  FFMA R11, R8, R4, R11 ;  /* 0x00000004080b7223 */ /* 0x020fca000000000b */
[----:B------:R-:W-:Y:S01]  /*02a0*/  STG.E desc[UR4][R2.64], R11 ;  /* 0x0000000b02007986 */ /* 0x000fe2000c101904 */
[----:B------:R-:W-:Y:S05]  /*02b0*/  EXIT ;  /* 0x000000000000794d */ /* 0x000fea0003800000 */
.L_x_0:
[----:B------:R-:W-:-:S00]  /*02c0*/  BRA `(.L_x_0) ;  /* 0xfffffffc00fc7947 */ /* 0x000fc0000383ffff */
[----:B------:R-:W-:-:S00]  /*02d0*/  NOP ;  /* 0x0000000000007918 */ /* 0x000fc00000000000 */
        /* <DEDUP_REMOVED lines=10> */
.L_x_1:


//--------------------- .nv.global.init           --------------------------
	.section	.nv.global.init,"aw",@progbits
.nv.global.init:
	.type		_$_str,@object
	.size		_$_str,(_$_str_$_2 - _$_str)
_$_str:
        /*0000*/ 	.byte	0x5f, 0x5f, 0x43, 0x55, 0x44, 0x41, 0x5f, 0x46, 0x54, 0x5a, 0x00
	.type		_$_str_$_2,@object
	.size		_$_str_$_2,(.L_1 - _$_str_$_2)
_$_str_$_2:
        /*000b*/ 	.byte	0x5f, 0x5f, 0x43, 0x55, 0x44, 0x41, 0x5f, 0x50, 0x52, 0x45, 0x43, 0x5f, 0x53, 0x51, 0x52, 0x54
        /*001b*/ 	.byte	0x00
.L_1:


//--------------------- .nv.constant0.triton_poi_fused__native_batch_norm_legit_no_training_48 --------------------------
	.section	.nv.constant0.triton_poi_fused__native_batch_norm_legit_no_training_48,"a",@progbits
	.sectionflags	@""
	.align	4
.nv.constant0.triton_poi_fused__native_batch_norm_legit_no_training_48:
	.zero		580
